//
// Generated by NVIDIA NVVM Compiler
//
// Compiler Build ID: CL-36424714
// Cuda compilation tools, release 13.0, V13.0.88
// Based on NVVM 20.0.0
//

.version 9.0
.target sm_100
.address_size 64

	// .globl	_Z15kernel_functionPiS_ii
.const .align 4 .b8 kernel[36];

.visible .entry _Z15kernel_functionPiS_ii(
	.param .u64 .ptr .align 1 _Z15kernel_functionPiS_ii_param_0,
	.param .u64 .ptr .align 1 _Z15kernel_functionPiS_ii_param_1,
	.param .u32 _Z15kernel_functionPiS_ii_param_2,
	.param .u32 _Z15kernel_functionPiS_ii_param_3
)
{
	.reg .pred 	%p<27>;
	.reg .b32 	%r<77>;
	.reg .b64 	%rd<30>;

	ld.param.u64 	%rd6, [_Z15kernel_functionPiS_ii_param_0];
	ld.param.u64 	%rd5, [_Z15kernel_functionPiS_ii_param_1];
	ld.param.u32 	%r34, [_Z15kernel_functionPiS_ii_param_2];
	ld.param.u32 	%r33, [_Z15kernel_functionPiS_ii_param_3];
	cvta.to.global.u64 	%rd1, %rd6;
	mov.u32 	%r36, %ntid.x;
	mov.u32 	%r37, %ctaid.x;
	mov.u32 	%r38, %tid.x;
	mad.lo.s32 	%r1, %r36, %r37, %r38;
	mov.u32 	%r39, %ntid.y;
	mov.u32 	%r40, %ctaid.y;
	mov.u32 	%r41, %tid.y;
	mad.lo.s32 	%r42, %r39, %r40, %r41;
	setp.ge.s32 	%p1, %r1, %r33;
	setp.ge.s32 	%p2, %r42, %r34;
	or.pred  	%p3, %p1, %p2;
	@%p3 bra 	$L__BB0_20;
	add.s32 	%r3, %r1, 1;
	mul.lo.s32 	%r4, %r42, 5;
	add.s32 	%r5, %r4, %r3;
	max.u32 	%r44, %r42, %r1;
	setp.gt.u32 	%p4, %r44, 4;
	mov.b32 	%r68, 0;
	@%p4 bra 	$L__BB0_3;
	add.s32 	%r45, %r4, %r1;
	mul.wide.u32 	%rd7, %r45, 4;
	add.s64 	%rd8, %rd1, %rd7;
	ld.global.u32 	%r68, [%rd8];
$L__BB0_3:
	ld.const.u32 	%r47, [kernel+32];
	mul.lo.s32 	%r8, %r47, %r68;
	max.u32 	%r48, %r42, %r3;
	setp.gt.u32 	%p5, %r48, 4;
	mov.b32 	%r69, 0;
	@%p5 bra 	$L__BB0_5;
	mul.wide.u32 	%rd9, %r5, 4;
	add.s64 	%rd10, %rd1, %rd9;
	ld.global.u32 	%r69, [%rd10];
$L__BB0_5:
	setp.gt.u32 	%p6, %r42, 4;
	ld.const.u32 	%r50, [kernel+28];
	mad.lo.s32 	%r11, %r50, %r69, %r8;
	add.s32 	%r12, %r1, -3;
	setp.lt.u32 	%p7, %r12, -5;
	or.pred  	%p8, %p6, %p7;
	mov.b32 	%r70, 0;
	@%p8 bra 	$L__BB0_7;
	cvt.u64.u32 	%rd11, %r4;
	cvt.s64.s32 	%rd12, %r1;
	add.s64 	%rd13, %rd11, %rd12;
	shl.b64 	%rd14, %rd13, 2;
	add.s64 	%rd15, %rd14, %rd1;
	ld.global.u32 	%r70, [%rd15+8];
$L__BB0_7:
	setp.gt.u32 	%p9, %r1, 4;
	ld.const.u32 	%r52, [kernel+24];
	mad.lo.s32 	%r15, %r52, %r70, %r11;
	setp.gt.u32 	%p10, %r42, 3;
	or.pred  	%p11, %p10, %p9;
	cvt.u64.u32 	%rd16, %r1;
	cvt.u64.u32 	%rd2, %r4;
	add.s64 	%rd17, %rd2, %rd16;
	shl.b64 	%rd18, %rd17, 2;
	add.s64 	%rd3, %rd1, %rd18;
	mov.b32 	%r71, 0;
	@%p11 bra 	$L__BB0_9;
	ld.global.u32 	%r71, [%rd3+20];
$L__BB0_9:
	setp.gt.u32 	%p12, %r42, 3;
	setp.gt.u32 	%p13, %r3, 4;
	ld.const.u32 	%r54, [kernel+20];
	mad.lo.s32 	%r18, %r54, %r71, %r15;
	or.pred  	%p14, %p12, %p13;
	mov.b32 	%r72, 0;
	@%p14 bra 	$L__BB0_11;
	add.s32 	%r55, %r5, 5;
	mul.wide.u32 	%rd19, %r55, 4;
	add.s64 	%rd20, %rd1, %rd19;
	ld.global.u32 	%r72, [%rd20];
$L__BB0_11:
	setp.gt.u32 	%p15, %r42, 3;
	setp.lt.u32 	%p16, %r12, -5;
	ld.const.u32 	%r57, [kernel+16];
	mad.lo.s32 	%r21, %r57, %r72, %r18;
	or.pred  	%p17, %p15, %p16;
	cvt.s64.s32 	%rd21, %r3;
	add.s64 	%rd22, %rd2, %rd21;
	shl.b64 	%rd23, %rd22, 2;
	add.s64 	%rd24, %rd23, %rd1;
	add.s64 	%rd4, %rd24, 4;
	mov.b32 	%r73, 0;
	@%p17 bra 	$L__BB0_13;
	ld.global.u32 	%r73, [%rd4+20];
$L__BB0_13:
	setp.gt.u32 	%p18, %r1, 4;
	ld.const.u32 	%r59, [kernel+12];
	mad.lo.s32 	%r24, %r59, %r73, %r21;
	setp.gt.u32 	%p19, %r42, 2;
	or.pred  	%p20, %p19, %p18;
	mov.b32 	%r74, 0;
	@%p20 bra 	$L__BB0_15;
	ld.global.u32 	%r74, [%rd3+40];
$L__BB0_15:
	setp.gt.u32 	%p21, %r42, 2;
	setp.gt.u32 	%p22, %r3, 4;
	ld.const.u32 	%r61, [kernel+8];
	mad.lo.s32 	%r27, %r61, %r74, %r24;
	or.pred  	%p23, %p21, %p22;
	mov.b32 	%r75, 0;
	@%p23 bra 	$L__BB0_17;
	add.s32 	%r62, %r5, 10;
	mul.wide.u32 	%rd25, %r62, 4;
	add.s64 	%rd26, %rd1, %rd25;
	ld.global.u32 	%r75, [%rd26];
$L__BB0_17:
	setp.gt.u32 	%p24, %r42, 2;
	setp.lt.u32 	%p25, %r12, -5;
	ld.const.u32 	%r64, [kernel+4];
	mad.lo.s32 	%r30, %r64, %r75, %r27;
	or.pred  	%p26, %p24, %p25;
	mov.b32 	%r76, 0;
	@%p26 bra 	$L__BB0_19;
	ld.global.u32 	%r76, [%rd4+40];
$L__BB0_19:
	ld.const.u32 	%r65, [kernel];
	mad.lo.s32 	%r66, %r65, %r76, %r30;
	mad.lo.s32 	%r67, %r33, %r42, %r1;
	cvta.to.global.u64 	%rd27, %rd5;
	mul.wide.s32 	%rd28, %r67, 4;
	add.s64 	%rd29, %rd27, %rd28;
	st.global.u32 	[%rd29], %r66;
$L__BB0_20:
	ret;

}


// ===== COMPILED SASS (sm_100) =====

	.target	sm_100

	.elftype	@"ET_EXEC"


//--------------------- .note.nv.tkinfo           --------------------------
	.section	.note.nv.tkinfo,"",@"SHT_NOTE"
	.sectionflags	@"SHF_NOTE_NV_TKINFO"
	.tkinfo
        /*0018*/ 	.word	0x00000002
        /*0030*/ 	.string	""
        /*0030*/ 	.string	"ptxas"
        /*0030*/ 	.string	"Cuda compilation tools, release 13.0, V13.0.88"
        /*0030*/ 	.string	"Build cuda_13.0.r13.0/compiler.36424714_0"
        /*0030*/ 	.string	"-arch sm_100 -m 64 "



//--------------------- .note.nv.cuinfo           --------------------------
	.section	.note.nv.cuinfo,"",@"SHT_NOTE"
	.sectionflags	@"SHF_NOTE_NV_CUINFO"
        /*0018*/ 	.short	0x0002
        /*001a*/ 	.short	0x0064
        /*001c*/ 	.short	0x0082
	.zero		2


//--------------------- .nv.info                  --------------------------
	.section	.nv.info,"",@"SHT_CUDA_INFO"
	.align	4


	//----- nvinfo : EIATTR_REGCOUNT
	.align		4
        /*0000*/ 	.byte	0x04, 0x2f
        /*0002*/ 	.short	(.L_2 - .L_1)
	.align		4
.L_1:
        /*0004*/ 	.word	index@(_Z15kernel_functionPiS_ii)
        /*0008*/ 	.word	0x00000019


	//----- nvinfo : EIATTR_FRAME_SIZE
	.align		4
.L_2:
        /*000c*/ 	.byte	0x04, 0x11
        /*000e*/ 	.short	(.L_4 - .L_3)
	.align		4
.L_3:
        /*0010*/ 	.word	index@(_Z15kernel_functionPiS_ii)
        /*0014*/ 	.word	0x00000000


	//----- nvinfo : EIATTR_MIN_STACK_SIZE
	.align		4
.L_4:
        /*0018*/ 	.byte	0x04, 0x12
        /*001a*/ 	.short	(.L_6 - .L_5)
	.align		4
.L_5:
        /*001c*/ 	.word	index@(_Z15kernel_functionPiS_ii)
        /*0020*/ 	.word	0x00000000
.L_6:


//--------------------- .nv.compat                --------------------------
	.section	.nv.compat,"",@"SHT_CUDA_COMPAT_INFO"
	.align	4
        /*0000*/ 	.byte	0x02, 0x09, 0x00, 0x00, 0x02, 0x02, 0x01, 0x00, 0x02, 0x05, 0x05, 0x00, 0x03, 0x07, 0x01, 0x01
        /*0010*/ 	.byte	0x02, 0x03, 0x00, 0x00, 0x02, 0x06, 0x01, 0x00, 0x04, 0x0b, 0x08, 0x00, 0x09, 0x00, 0x00, 0x00
        /*0020*/ 	.byte	0x00, 0x00, 0x00, 0x00


//--------------------- .nv.info._Z15kernel_functionPiS_ii --------------------------
	.section	.nv.info._Z15kernel_functionPiS_ii,"",@"SHT_CUDA_INFO"
	.sectionflags	@""
	.align	4


	//----- nvinfo : EIATTR_CUDA_API_VERSION
	.align		4
        /*0000*/ 	.byte	0x04, 0x37
        /*0002*/ 	.short	(.L_8 - .L_7)
.L_7:
        /*0004*/ 	.word	0x00000082


	//----- nvinfo : EIATTR_KPARAM_INFO
	.align		4
.L_8:
        /*0008*/ 	.byte	0x04, 0x17
        /*000a*/ 	.short	(.L_10 - .L_9)
.L_9:
        /*000c*/ 	.word	0x00000000
        /*0010*/ 	.short	0x0003
        /*0012*/ 	.short	0x0014
        /*0014*/ 	.byte	0x00, 0xf0, 0x11, 0x00


	//----- nvinfo : EIATTR_KPARAM_INFO
	.align		4
.L_10:
        /*0018*/ 	.byte	0x04, 0x17
        /*001a*/ 	.short	(.L_12 - .L_11)
.L_11:
        /*001c*/ 	.word	0x00000000
        /*0020*/ 	.short	0x0002
        /*0022*/ 	.short	0x0010
        /*0024*/ 	.byte	0x00, 0xf0, 0x11, 0x00


	//----- nvinfo : EIATTR_KPARAM_INFO
	.align		4
.L_12:
        /*0028*/ 	.byte	0x04, 0x17
        /*002a*/ 	.short	(.L_14 - .L_13)
.L_13:
        /*002c*/ 	.word	0x00000000
        /*0030*/ 	.short	0x0001
        /*0032*/ 	.short	0x0008
        /*0034*/ 	.byte	0x00, 0xf5, 0x21, 0x00


	//----- nvinfo : EIATTR_KPARAM_INFO
	.align		4
.L_14:
        /*0038*/ 	.byte	0x04, 0x17
        /*003a*/ 	.short	(.L_16 - .L_15)
.L_15:
        /*003c*/ 	.word	0x00000000
        /*0040*/ 	.short	0x0000
        /*0042*/ 	.short	0x0000
        /*0044*/ 	.byte	0x00, 0xf5, 0x21, 0x00


	//----- nvinfo : EIATTR_SPARSE_MMA_MASK
	.align		4
.L_16:
        /*0048*/ 	.byte	0x03, 0x50
        /*004a*/ 	.short	0x0000


	//----- nvinfo : EIATTR_MAXREG_COUNT
	.align		4
        /*004c*/ 	.byte	0x03, 0x1b
        /*004e*/ 	.short	0x00ff


	//----- nvinfo : EIATTR_MERCURY_ISA_VERSION
	.align		4
        /*0050*/ 	.byte	0x03, 0x5f
        /*0052*/ 	.short	0x0101


	//----- nvinfo : EIATTR_VRC_CTA_INIT_COUNT
	.align		4
        /*0054*/ 	.byte	0x02, 0x4a
	.zero		1
	.zero		1


	//----- nvinfo : EIATTR_EXIT_INSTR_OFFSETS
	.align		4
        /*0058*/ 	.byte	0x04, 0x1c
        /*005a*/ 	.short	(.L_18 - .L_17)


	//   ....[0]....
.L_17:
        /*005c*/ 	.word	0x000000c0


	//   ....[1]....
        /*0060*/ 	.word	0x000005e0


	//----- nvinfo : EIATTR_CBANK_PARAM_SIZE
	.align		4
.L_18:
        /*0064*/ 	.byte	0x03, 0x19
        /*0066*/ 	.short	0x0018


	//----- nvinfo : EIATTR_PARAM_CBANK
	.align		4
        /*0068*/ 	.byte	0x04, 0x0a
        /*006a*/ 	.short	(.L_20 - .L_19)
	.align		4
.L_19:
        /*006c*/ 	.word	index@(.nv.constant0._Z15kernel_functionPiS_ii)
        /*0070*/ 	.short	0x0380
        /*0072*/ 	.short	0x0018


	//----- nvinfo : EIATTR_SW_WAR
	.align		4
.L_20:
        /*0074*/ 	.byte	0x04, 0x36
        /*0076*/ 	.short	(.L_22 - .L_21)
.L_21:
        /*0078*/ 	.word	0x00000008
.L_22:


//--------------------- .nv.callgraph             --------------------------
	.section	.nv.callgraph,"",@"SHT_CUDA_CALLGRAPH"
	.align	4
	.sectionentsize	8
	.align		4
        /*0000*/ 	.word	0x00000000
	.align		4
        /*0004*/ 	.word	0xffffffff
	.align		4
        /*0008*/ 	.word	0x00000000
	.align		4
        /*000c*/ 	.word	0xfffffffe
	.align		4
        /*0010*/ 	.word	0x00000000
	.align		4
        /*0014*/ 	.word	0xfffffffd
	.align		4
        /*0018*/ 	.word	0x00000000
	.align		4
        /*001c*/ 	.word	0xfffffffc


//--------------------- .nv.constant3             --------------------------
	.section	.nv.constant3,"a",@progbits
	.align	4
.nv.constant3:
	.type		kernel,@object
	.size		kernel,(.L_0 - kernel)
kernel:
	.zero		36
.L_0:


//--------------------- .text._Z15kernel_functionPiS_ii --------------------------
	.section	.text._Z15kernel_functionPiS_ii,"ax",@progbits
	.align	128
        .global         _Z15kernel_functionPiS_ii
        .type           _Z15kernel_functionPiS_ii,@function
        .size           _Z15kernel_functionPiS_ii,(.L_x_1 - _Z15kernel_functionPiS_ii)
        .other          _Z15kernel_functionPiS_ii,@"STO_CUDA_ENTRY STV_DEFAULT"
_Z15kernel_functionPiS_ii:
.text._Z15kernel_functionPiS_ii:
[----:B------:R-:W-:Y:S01]  /*0000*/  LDC R1, c[0x0][0x37c] ;  /* 0x0000df00ff017b82 */ /* 0x000fe20000000800 */
[----:B------:R-:W0:Y:S01]  /*0010*/  S2R R11, SR_CTAID.Y ;  /* 0x00000000000b7919 */ /* 0x000e220000002600 */
[----:B------:R-:W1:Y:S01]  /*0020*/  LDCU UR4, c[0x0][0x360] ;  /* 0x00006c00ff0477ac */ /* 0x000e620008000800 */
[----:B------:R-:W0:Y:S01]  /*0030*/  S2R R2, SR_TID.Y ;  /* 0x0000000000027919 */ /* 0x000e220000002200 */
[----:B------:R-:W0:Y:S01]  /*0040*/  LDCU UR5, c[0x0][0x364] ;  /* 0x00006c80ff0577ac */ /* 0x000e220008000800 */
[----:B------:R-:W1:Y:S01]  /*0050*/  S2R R0, SR_CTAID.X ;  /* 0x0000000000007919 */ /* 0x000e620000002500 */
[----:B------:R-:W2:Y:S01]  /*0060*/  LDCU.64 UR6, c[0x0][0x390] ;  /* 0x00007200ff0677ac */ /* 0x000ea20008000a00 */
[----:B------:R-:W1:Y:S01]  /*0070*/  S2R R3, SR_TID.X ;  /* 0x0000000000037919 */ /* 0x000e620000002100 */
[----:B0-----:R-:W-:-:S05]  /*0080*/  IMAD R11, R11, UR5, R2 ;  /* 0x000000050b0b7c24 */ /* 0x001fca000f8e0202 */
[----:B--2---:R-:W-:Y:S01]  /*0090*/  ISETP.GE.AND P0, PT, R11, UR6, PT ;  /* 0x000000060b007c0c */ /* 0x004fe2000bf06270 */
[----:B-1----:R-:W-:-:S05]  /*00a0*/  IMAD R0, R0, UR4, R3 ;  /* 0x0000000400007c24 */ /* 0x002fca000f8e0203 */
[----:B------:R-:W-:-:S13]  /*00b0*/  ISETP.GE.OR P0, PT, R0, UR7, P0 ;  /* 0x0000000700007c0c */ /* 0x000fda0008706670 */
[----:B------:R-:W-:Y:S05]  /*00c0*/  @P0 EXIT ;  /* 0x000000000000094d */ /* 0x000fea0003800000 */
[C---:B------:R-:W-:Y:S01]  /*00d0*/  VIMNMX.U32 R3, PT, PT, R0.reuse, R11, !PT ;  /* 0x0000000b00037248 */ /* 0x040fe20007fe0000 */
[C---:B------:R-:W-:Y:S01]  /*00e0*/  VIADD R2, R0.reuse, 0x1 ;  /* 0x0000000100027836 */ /* 0x040fe20000000000 */
[----:B------:R-:W0:Y:S01]  /*00f0*/  LDCU.64 UR8, c[0x0][0x380] ;  /* 0x00007000ff0877ac */ /* 0x000e220008000a00 */
[----:B------:R-:W-:Y:S01]  /*0100*/  VIADD R4, R0, 0xfffffffd ;  /* 0xfffffffd00047836 */ /* 0x000fe20000000000 */
[----:B------:R-:W-:Y:S01]  /*0110*/  ISETP.GT.U32.AND P5, PT, R3, 0x4, PT ;  /* 0x000000040300780c */ /* 0x000fe20003fa4070 */
[C---:B------:R-:W-:Y:S01]  /*0120*/  IMAD R17, R11.reuse, 0x5, RZ ;  /* 0x000000050b117824 */ /* 0x040fe200078e02ff */
[----:B------:R-:W-:Y:S01]  /*0130*/  VIMNMX.U32 R3, PT, PT, R11, R2, !PT ;  /* 0x000000020b037248 */ /* 0x000fe20007fe0000 */
[----:B------:R-:W1:Y:S01]  /*0140*/  LDCU.64 UR4, c[0x0][0x358] ;  /* 0x00006b00ff0477ac */ /* 0x000e620008000a00 */
[----:B------:R-:W-:Y:S01]  /*0150*/  ISETP.GE.U32.AND P0, PT, R4, -0x5, PT ;  /* 0xfffffffb0400780c */ /* 0x000fe20003f06070 */
[----:B------:R-:W-:Y:S01]  /*0160*/  HFMA2 R10, -RZ, RZ, 0, 0 ;  /* 0x00000000ff0a7431 */ /* 0x000fe200000001ff */
[----:B------:R-:W-:Y:S01]  /*0170*/  ISETP.GT.U32.AND P4, PT, R3, 0x4, PT ;  /* 0x000000040300780c */ /* 0x000fe20003f84070 */
[----:B------:R-:W-:Y:S01]  /*0180*/  IMAD.MOV.U32 R16, RZ, RZ, RZ ;  /* 0x000000ffff107224 */ /* 0x000fe200078e00ff */
[----:B------:R-:W-:Y:S01]  /*0190*/  ISETP.GT.U32.AND P1, PT, R2, 0x4, PT ;  /* 0x000000040200780c */ /* 0x000fe20003f24070 */
[----:B------:R-:W-:Y:S01]  /*01a0*/  IMAD.MOV.U32 R20, RZ, RZ, RZ ;  /* 0x000000ffff147224 */ /* 0x000fe200078e00ff */
[C---:B------:R-:W-:Y:S01]  /*01b0*/  ISETP.GT.U32.OR P2, PT, R11.reuse, 0x4, !P0 ;  /* 0x000000040b00780c */ /* 0x040fe20004744470 */
[----:B------:R-:W2:Y:S01]  /*01c0*/  LDCU UR6, c[0x3][0x20] ;  /* 0x00c00400ff0677ac */ /* 0x000ea20008000800 */
[C---:B------:R-:W-:Y:S01]  /*01d0*/  ISETP.GT.U32.OR P3, PT, R11.reuse, 0x3, P1 ;  /* 0x000000030b00780c */ /* 0x040fe20000f64470 */
[----:B------:R-:W3:Y:S01]  /*01e0*/  @!P5 LDC.64 R14, c[0x0][0x380] ;  /* 0x0000e000ff0edb82 */ /* 0x000ee20000000a00 */
[C---:B------:R-:W-:Y:S01]  /*01f0*/  IADD3 R12, P6, PT, R0.reuse, R17, RZ ;  /* 0x00000011000c7210 */ /* 0x040fe20007fde0ff */
[----:B------:R-:W-:Y:S01]  /*0200*/  @!P5 IMAD.IADD R13, R0, 0x1, R17 ;  /* 0x00000001000dd824 */ /* 0x000fe200078e0211 */
[----:B------:R-:W-:Y:S01]  /*0210*/  ISETP.GT.U32.OR P1, PT, R11, 0x2, P1 ;  /* 0x000000020b00780c */ /* 0x000fe20000f24470 */
[----:B------:R-:W4:Y:S02]  /*0220*/  LDCU UR10, c[0x3][0x14] ;  /* 0x00c00280ff0a77ac */ /* 0x000f240008000800 */
[----:B------:R-:W-:-:S02]  /*0230*/  IMAD.X R3, RZ, RZ, RZ, P6 ;  /* 0x000000ffff037224 */ /* 0x000fc400030e06ff */
[----:B------:R-:W5:Y:S01]  /*0240*/  @!P4 LDC.64 R4, c[0x0][0x380] ;  /* 0x0000e000ff04cb82 */ /* 0x000f620000000a00 */
[----:B------:R-:W4:Y:S01]  /*0250*/  LDCU UR11, c[0x3][0x10] ;  /* 0x00c00200ff0b77ac */ /* 0x000f220008000800 */
[----:B------:R-:W-:Y:S02]  /*0260*/  @!P2 LEA.HI.X.SX32 R7, R0, RZ, 0x1, P6 ;  /* 0x000000ff0007a211 */ /* 0x000fe400030f0eff */
[----:B0-----:R-:W-:-:S04]  /*0270*/  LEA R6, P6, R12, UR8, 0x2 ;  /* 0x000000080c067c11 */ /* 0x001fc8000f8c10ff */
[----:B------:R-:W0:Y:S01]  /*0280*/  @!P3 LDC.64 R8, c[0x0][0x380] ;  /* 0x0000e000ff08bb82 */ /* 0x000e220000000a00 */
[C---:B------:R-:W-:Y:S02]  /*0290*/  @!P2 LEA.HI.X R7, R12.reuse, UR9, R7, 0x2, P6 ;  /* 0x000000090c07ac11 */ /* 0x040fe4000b0f1407 */
[----:B------:R-:W-:Y:S01]  /*02a0*/  LEA.HI.X R3, R12, UR9, R3, 0x2, P6 ;  /* 0x000000090c037c11 */ /* 0x000fe2000b0f1403 */
[----:B------:R-:W-:Y:S02]  /*02b0*/  IMAD.IADD R12, R2, 0x1, R17 ;  /* 0x00000001020c7824 */ /* 0x000fe400078e0211 */
[----:B-1----:R1:W4:Y:S01]  /*02c0*/  @!P2 LDG.E R10, desc[UR4][R6.64+0x8] ;  /* 0x00000804060aa981 */ /* 0x002322000c1e1900 */
[----:B------:R-:W-:Y:S01]  /*02d0*/  ISETP.GT.U32.AND P2, PT, R0, 0x4, PT ;  /* 0x000000040000780c */ /* 0x000fe20003f44070 */
[----:B---3--:R-:W-:Y:S01]  /*02e0*/  @!P5 IMAD.WIDE.U32 R14, R13, 0x4, R14 ;  /* 0x000000040d0ed825 */ /* 0x008fe200078e000e */
[----:B------:R-:W-:Y:S02]  /*02f0*/  MOV R13, RZ ;  /* 0x000000ff000d7202 */ /* 0x000fe40000000f00 */
[----:B------:R-:W-:Y:S01]  /*0300*/  ISETP.GT.U32.OR P6, PT, R11, 0x3, P2 ;  /* 0x000000030b00780c */ /* 0x000fe200017c4470 */
[----:B------:R-:W-:-:S03]  /*0310*/  @!P3 VIADD R21, R12, 0x5 ;  /* 0x000000050c15b836 */ /* 0x000fc60000000000 */
[----:B------:R3:W2:Y:S01]  /*0320*/  @!P5 LDG.E R13, desc[UR4][R14.64] ;  /* 0x000000040e0dd981 */ /* 0x0006a2000c1e1900 */
[----:B-----5:R-:W-:Y:S02]  /*0330*/  @!P4 IMAD.WIDE.U32 R18, R12, 0x4, R4 ;  /* 0x000000040c12c825 */ /* 0x020fe400078e0004 */
[----:B------:R-:W5:Y:S03]  /*0340*/  @!P1 LDC.64 R4, c[0x0][0x380] ;  /* 0x0000e000ff049b82 */ /* 0x000f660000000a00 */
[----:B------:R3:W4:Y:S01]  /*0350*/  @!P4 LDG.E R16, desc[UR4][R18.64] ;  /* 0x000000041210c981 */ /* 0x000722000c1e1900 */
[----:B-1----:R-:W-:Y:S01]  /*0360*/  IADD3 R7, P4, PT, R2, R17, RZ ;  /* 0x0000001102077210 */ /* 0x002fe20007f9e0ff */
[----:B------:R-:W-:-:S03]  /*0370*/  HFMA2 R17, -RZ, RZ, 0, 0 ;  /* 0x00000000ff117431 */ /* 0x000fc600000001ff */
[----:B------:R-:W-:Y:S01]  /*0380*/  LEA.HI.X.SX32 R22, R2, RZ, 0x1, P4 ;  /* 0x000000ff02167211 */ /* 0x000fe200020f0eff */
[----:B------:R-:W-:Y:S01]  /*0390*/  IMAD.MOV.U32 R2, RZ, RZ, R6 ;  /* 0x000000ffff027224 */ /* 0x000fe200078e0006 */
[----:B------:R-:W-:Y:S01]  /*03a0*/  ISETP.GT.U32.OR P4, PT, R11, 0x3, !P0 ;  /* 0x000000030b00780c */ /* 0x000fe20004784470 */
[----:B0-----:R-:W-:Y:S01]  /*03b0*/  @!P3 IMAD.WIDE.U32 R8, R21, 0x4, R8 ;  /* 0x000000041508b825 */ /* 0x001fe200078e0008 */
[----:B------:R-:W-:Y:S02]  /*03c0*/  LEA R6, P5, R7, UR8, 0x2 ;  /* 0x0000000807067c11 */ /* 0x000fe4000f8a10ff */
[----:B------:R-:W-:Y:S01]  /*03d0*/  ISETP.GT.U32.OR P2, PT, R11, 0x2, P2 ;  /* 0x000000020b00780c */ /* 0x000fe20001744470 */
[----:B------:R-:W4:Y:S01]  /*03e0*/  @!P6 LDG.E R17, desc[UR4][R2.64+0x14] ;  /* 0x000014040211e981 */ /* 0x000f22000c1e1900 */
[----:B---3--:R-:W-:Y:S02]  /*03f0*/  CS2R R14, SRZ ;  /* 0x00000000000e7805 */ /* 0x008fe4000001ff00 */
[----:B------:R-:W-:Y:S01]  /*0400*/  LEA.HI.X R7, R7, UR9, R22, 0x2, P5 ;  /* 0x0000000907077c11 */ /* 0x000fe2000a8f1416 */
[----:B------:R-:W4:Y:S01]  /*0410*/  LDCU UR8, c[0x3][0x1c] ;  /* 0x00c00380ff0877ac */ /* 0x000f220008000800 */
[----:B------:R-:W3:Y:S01]  /*0420*/  @!P3 LDG.E R20, desc[UR4][R8.64] ;  /* 0x000000040814b981 */ /* 0x000ee2000c1e1900 */
[----:B------:R-:W-:-:S02]  /*0430*/  @!P1 IADD3 R19, PT, PT, R12, 0xa, RZ ;  /* 0x0000000a0c139810 */ /* 0x000fc40007ffe0ff */
[----:B------:R-:W-:Y:S01]  /*0440*/  ISETP.GT.U32.OR P0, PT, R11, 0x2, !P0 ;  /* 0x000000020b00780c */ /* 0x000fe20004704470 */
[----:B------:R-:W3:Y:S01]  /*0450*/  @!P4 LDG.E R14, desc[UR4][R6.64+0x18] ;  /* 0x00001804060ec981 */ /* 0x000ee2000c1e1900 */
[----:B------:R-:W-:Y:S01]  /*0460*/  IMAD.MOV.U32 R12, RZ, RZ, RZ ;  /* 0x000000ffff0c7224 */ /* 0x000fe200078e00ff */
[----:B------:R-:W-:Y:S01]  /*0470*/  MOV R18, RZ ;  /* 0x000000ff00127202 */ /* 0x000fe20000000f00 */
[----:B-----5:R-:W-:Y:S01]  /*0480*/  @!P1 IMAD.WIDE.U32 R4, R19, 0x4, R4 ;  /* 0x0000000413049825 */ /* 0x020fe200078e0004 */
[----:B------:R0:W5:Y:S01]  /*0490*/  @!P2 LDG.E R15, desc[UR4][R2.64+0x28] ;  /* 0x00002804020fa981 */ /* 0x000162000c1e1900 */
[----:B------:R-:W1:Y:S03]  /*04a0*/  LDCU UR9, c[0x3][0x18] ;  /* 0x00c00300ff0977ac */ /* 0x000e660008000800 */
[----:B------:R-:W5:Y:S04]  /*04b0*/  @!P1 LDG.E R12, desc[UR4][R4.64] ;  /* 0x00000004040c9981 */ /* 0x000f68000c1e1900 */
[----:B------:R-:W5:Y:S01]  /*04c0*/  @!P0 LDG.E R18, desc[UR4][R6.64+0x2c] ;  /* 0x00002c0406128981 */ /* 0x000f62000c1e1900 */
[----:B0-----:R-:W0:Y:S01]  /*04d0*/  LDC.64 R2, c[0x0][0x388] ;  /* 0x0000e200ff027b82 */ /* 0x001e220000000a00 */
[----:B------:R-:W-:-:S04]  /*04e0*/  IMAD R11, R11, UR7, R0 ;  /* 0x000000070b0b7c24 */ /* 0x000fc8000f8e0200 */
[----:B0-----:R-:W-:-:S04]  /*04f0*/  IMAD.WIDE R2, R11, 0x4, R2 ;  /* 0x000000040b027825 */ /* 0x001fc800078e0202 */
[----:B--2---:R-:W-:Y:S01]  /*0500*/  IMAD R13, R13, UR6, RZ ;  /* 0x000000060d0d7c24 */ /* 0x004fe2000f8e02ff */
[----:B------:R-:W0:Y:S03]  /*0510*/  LDCU UR6, c[0x3][0xc] ;  /* 0x00c00180ff0677ac */ /* 0x000e260008000800 */
[----:B----4-:R-:W-:Y:S01]  /*0520*/  IMAD R13, R16, UR8, R13 ;  /* 0x00000008100d7c24 */ /* 0x010fe2000f8e020d */
[----:B------:R-:W5:Y:S03]  /*0530*/  LDCU UR8, c[0x3][0x8] ;  /* 0x00c00100ff0877ac */ /* 0x000f660008000800 */
[----:B-1----:R-:W-:Y:S01]  /*0540*/  IMAD R10, R10, UR9, R13 ;  /* 0x000000090a0a7c24 */ /* 0x002fe2000f8e020d */
[----:B------:R-:W1:Y:S03]  /*0550*/  LDCU UR9, c[0x3][0x4] ;  /* 0x00c00080ff0977ac */ /* 0x000e660008000800 */
[----:B------:R-:W-:Y:S01]  /*0560*/  IMAD R17, R17, UR10, R10 ;  /* 0x0000000a11117c24 */ /* 0x000fe2000f8e020a */
[----:B------:R-:W2:Y:S03]  /*0570*/  LDCU UR10, c[0x3][URZ] ;  /* 0x00c00000ff0a77ac */ /* 0x000ea60008000800 */
[----:B---3--:R-:W-:-:S04]  /*0580*/  IMAD R17, R20, UR11, R17 ;  /* 0x0000000b14117c24 */ /* 0x008fc8000f8e0211 */
[----:B0-----:R-:W-:-:S04]  /*0590*/  IMAD R14, R14, UR6, R17 ;  /* 0x000000060e0e7c24 */ /* 0x001fc8000f8e0211 */
[----:B-----5:R-:W-:-:S04]  /*05a0*/  IMAD R15, R15, UR8, R14 ;  /* 0x000000080f0f7c24 */ /* 0x020fc8000f8e020e */
[----:B-1----:R-:W-:-:S04]  /*05b0*/  IMAD R5, R12, UR9, R15 ;  /* 0x000000090c057c24 */ /* 0x002fc8000f8e020f */
[----:B--2---:R-:W-:-:S05]  /*05c0*/  IMAD R5, R18, UR10, R5 ;  /* 0x0000000a12057c24 */ /* 0x004fca000f8e0205 */
[----:B------:R-:W-:Y:S01]  /*05d0*/  STG.E desc[UR4][R2.64], R5 ;  /* 0x0000000502007986 */ /* 0x000fe2000c101904 */
[----:B------:R-:W-:Y:S05]  /*05e0*/  EXIT ;  /* 0x000000000000794d */ /* 0x000fea0003800000 */
.L_x_0:
[----:B------:R-:W-:-:S00]  /*05f0*/  BRA `(.L_x_0) ;  /* 0xfffffffc00fc7947 */ /* 0x000fc0000383ffff */
[----:B------:R-:W-:-:S00]  /*0600*/  NOP ;  /* 0x0000000000007918 */ /* 0x000fc00000000000 */
[----:B------:R-:W-:-:S00]  /*0610*/  NOP ;  /* 0x0000000000007918 */ /* 0x000fc00000000000 */
[----:B------:R-:W-:-:S00]  /*0620*/  NOP ;  /* 0x0000000000007918 */ /* 0x000fc00000000000 */
[----:B------:R-:W-:-:S00]  /*0630*/  NOP ;  /* 0x0000000000007918 */ /* 0x000fc00000000000 */
[----:B------:R-:W-:-:S00]  /*0640*/  NOP ;  /* 0x0000000000007918 */ /* 0x000fc00000000000 */
[----:B------:R-:W-:-:S00]  /*0650*/  NOP ;  /* 0x0000000000007918 */ /* 0x000fc00000000000 */
[----:B------:R-:W-:-:S00]  /*0660*/  NOP ;  /* 0x0000000000007918 */ /* 0x000fc00000000000 */
[----:B------:R-:W-:-:S00]  /*0670*/  NOP ;  /* 0x0000000000007918 */ /* 0x000fc00000000000 */
.L_x_1:


//--------------------- .nv.shared.reserved.0     --------------------------
	.section	.nv.shared.reserved.0,"aw",@nobits
	.weak		__nv_reservedSMEM_offset_0_alias
	.size		__nv_reservedSMEM_offset_0_alias, 0, 64
	.other		__nv_reservedSMEM_offset_0_alias,@"STO_CUDA_RESERVED_SHARED STV_DEFAULT"
__nv_reservedSMEM_offset_0_alias:
	.zero		0
	.zero		64


//--------------------- .nv.constant0._Z15kernel_functionPiS_ii --------------------------
	.section	.nv.constant0._Z15kernel_functionPiS_ii,"a",@progbits
	.sectionflags	@""
	.align	4
.nv.constant0._Z15kernel_functionPiS_ii:
	.zero		920


//--------------------- SYMBOLS --------------------------

	.type		.nv.reservedSmem.offset0,@object
	.size		.nv.reservedSmem.offset0,0x4
